//
// Generated by NVIDIA NVVM Compiler
//
// Compiler Build ID: CL-36424714
// Cuda compilation tools, release 13.0, V13.0.88
// Based on NVVM 20.0.0
//

.version 9.0
.target sm_100
.address_size 64

	// .globl	testKernel
.extern .func  (.param .b32 func_retval0) vprintf
(
	.param .b64 vprintf_param_0,
	.param .b64 vprintf_param_1
)
;
.global .align 1 .b8 $str[20] = {72, 101, 108, 108, 111, 32, 102, 114, 111, 109, 32, 107, 101, 114, 110, 101, 108, 33, 10};

.visible .entry testKernel()
{
	.reg .b32 	%r<3>;
	.reg .b64 	%rd<3>;

	mov.u64 	%rd1, $str;
	cvta.global.u64 	%rd2, %rd1;
	{ // callseq 0, 0
	.param .b64 param0;
	st.param.b64 	[param0], %rd2;
	.param .b64 param1;
	st.param.b64 	[param1], 0;
	.param .b32 retval0;
	call.uni (retval0), 
	vprintf, 
	(
	param0, 
	param1
	);
	ld.param.b32 	%r1, [retval0];
	} // callseq 0
	ret;

}


// ===== COMPILED SASS (sm_100) =====

	.target	sm_100

	.elftype	@"ET_EXEC"


//--------------------- .note.nv.tkinfo           --------------------------
	.section	.note.nv.tkinfo,"",@"SHT_NOTE"
	.sectionflags	@"SHF_NOTE_NV_TKINFO"
	.tkinfo
        /*0018*/ 	.word	0x00000002
        /*0030*/ 	.string	""
        /*0030*/ 	.string	"ptxas"
        /*0030*/ 	.string	"Cuda compilation tools, release 13.0, V13.0.88"
        /*0030*/ 	.string	"Build cuda_13.0.r13.0/compiler.36424714_0"
        /*0030*/ 	.string	"-arch sm_100 -m 64 "



//--------------------- .note.nv.cuinfo           --------------------------
	.section	.note.nv.cuinfo,"",@"SHT_NOTE"
	.sectionflags	@"SHF_NOTE_NV_CUINFO"
        /*0018*/ 	.short	0x0002
        /*001a*/ 	.short	0x0064
        /*001c*/ 	.short	0x0082
	.zero		2


//--------------------- .nv.info                  --------------------------
	.section	.nv.info,"",@"SHT_CUDA_INFO"
	.align	4


	//----- nvinfo : EIATTR_REGCOUNT
	.align		4
        /*0000*/ 	.byte	0x04, 0x2f
        /*0002*/ 	.short	(.L_2 - .L_1)
	.align		4
.L_1:
        /*0004*/ 	.word	index@(testKernel)
        /*0008*/ 	.word	0x00000018


	//----- nvinfo : EIATTR_FRAME_SIZE
	.align		4
.L_2:
        /*000c*/ 	.byte	0x04, 0x11
        /*000e*/ 	.short	(.L_4 - .L_3)
	.align		4
.L_3:
        /*0010*/ 	.word	index@(testKernel)
        /*0014*/ 	.word	0x00000000


	//----- nvinfo : EIATTR_MIN_STACK_SIZE
	.align		4
.L_4:
        /*0018*/ 	.byte	0x04, 0x12
        /*001a*/ 	.short	(.L_6 - .L_5)
	.align		4
.L_5:
        /*001c*/ 	.word	index@(testKernel)
        /*0020*/ 	.word	0x00000000
.L_6:


//--------------------- .nv.compat                --------------------------
	.section	.nv.compat,"",@"SHT_CUDA_COMPAT_INFO"
	.align	4
        /*0000*/ 	.byte	0x02, 0x09, 0x00, 0x00, 0x02, 0x02, 0x01, 0x00, 0x02, 0x05, 0x05, 0x00, 0x03, 0x07, 0x01, 0x01
        /*0010*/ 	.byte	0x02, 0x03, 0x00, 0x00, 0x02, 0x06, 0x01, 0x00, 0x04, 0x0b, 0x08, 0x00, 0x09, 0x00, 0x00, 0x00
        /*0020*/ 	.byte	0x00, 0x00, 0x00, 0x00


//--------------------- .nv.info.testKernel       --------------------------
	.section	.nv.info.testKernel,"",@"SHT_CUDA_INFO"
	.sectionflags	@""
	.align	4


	//----- nvinfo : EIATTR_CUDA_API_VERSION
	.align		4
        /*0000*/ 	.byte	0x04, 0x37
        /*0002*/ 	.short	(.L_8 - .L_7)
.L_7:
        /*0004*/ 	.word	0x00000082


	//----- nvinfo : EIATTR_SPARSE_MMA_MASK
	.align		4
.L_8:
        /*0008*/ 	.byte	0x03, 0x50
        /*000a*/ 	.short	0x0000


	//----- nvinfo : EIATTR_MAXREG_COUNT
	.align		4
        /*000c*/ 	.byte	0x03, 0x1b
        /*000e*/ 	.short	0x00ff


	//----- nvinfo : EIATTR_EXTERNS
	.align		4
        /*0010*/ 	.byte	0x04, 0x0f
        /*0012*/ 	.short	(.L_10 - .L_9)


	//   ....[0]....
	.align		4
.L_9:
        /*0014*/ 	.word	index@(vprintf)


	//----- nvinfo : EIATTR_MERCURY_ISA_VERSION
	.align		4
.L_10:
        /*0018*/ 	.byte	0x03, 0x5f
        /*001a*/ 	.short	0x0101


	//----- nvinfo : EIATTR_VRC_CTA_INIT_COUNT
	.align		4
        /*001c*/ 	.byte	0x02, 0x4a
	.zero		1
	.zero		1


	//----- nvinfo : EIATTR_SYSCALL_OFFSETS
	.align		4
        /*0020*/ 	.byte	0x04, 0x46
        /*0022*/ 	.short	(.L_12 - .L_11)


	//   ....[0]....
.L_11:
        /*0024*/ 	.word	0x00000080


	//----- nvinfo : EIATTR_EXIT_INSTR_OFFSETS
	.align		4
.L_12:
        /*0028*/ 	.byte	0x04, 0x1c
        /*002a*/ 	.short	(.L_14 - .L_13)


	//   ....[0]....
.L_13:
        /*002c*/ 	.word	0x00000090


	//----- nvinfo : EIATTR_SW_WAR
	.align		4
.L_14:
        /*0030*/ 	.byte	0x04, 0x36
        /*0032*/ 	.short	(.L_16 - .L_15)
.L_15:
        /*0034*/ 	.word	0x00000008
.L_16:


//--------------------- .nv.callgraph             --------------------------
	.section	.nv.callgraph,"",@"SHT_CUDA_CALLGRAPH"
	.align	4
	.sectionentsize	8
	.align		4
        /*0000*/ 	.word	0x00000000
	.align		4
        /*0004*/ 	.word	0xffffffff
	.align		4
        /*0008*/ 	.word	index@(testKernel)
	.align		4
        /*000c*/ 	.word	index@(vprintf)
	.align		4
        /*0010*/ 	.word	0x00000000
	.align		4
        /*0014*/ 	.word	0xfffffffe
	.align		4
        /*0018*/ 	.word	0x00000000
	.align		4
        /*001c*/ 	.word	0xfffffffd
	.align		4
        /*0020*/ 	.word	0x00000000
	.align		4
        /*0024*/ 	.word	0xfffffffc


//--------------------- .nv.constant4             --------------------------
	.section	.nv.constant4,"a",@progbits
	.align	8
	.align		8
.nv.constant4:
        /*0000*/ 	.dword	vprintf
	.align		8
        /*0008*/ 	.dword	$str


//--------------------- .text.testKernel          --------------------------
	.section	.text.testKernel,"ax",@progbits
	.align	128
        .global         testKernel
        .type           testKernel,@function
        .size           testKernel,(.L_x_2 - testKernel)
        .other          testKernel,@"STO_CUDA_ENTRY STV_DEFAULT"
testKernel:
.text.testKernel:
[----:B------:R-:W0:Y:S01]  /*0000*/  LDC R1, c[0x0][0x37c] ;  /* 0x0000df00ff017b82 */ /* 0x000e220000000800 */
[----:B------:R-:W-:Y:S01]  /*0010*/  MOV R0, 0x0 ;  /* 0x0000000000007802 */ /* 0x000fe20000000f00 */
[----:B------:R-:W1:Y:S01]  /*0020*/  LDCU.64 UR4, c[0x4][0x8] ;  /* 0x01000100ff0477ac */ /* 0x000e620008000a00 */
[----:B------:R-:W-:-:S05]  /*0030*/  CS2R R6, SRZ ;  /* 0x0000000000067805 */ /* 0x000fca000001ff00 */
[----:B------:R2:W3:Y:S01]  /*0040*/  LDC.64 R2, c[0x4][R0] ;  /* 0x0100000000027b82 */ /* 0x0004e20000000a00 */
[----:B-1----:R-:W-:Y:S02]  /*0050*/  IMAD.U32 R4, RZ, RZ, UR4 ;  /* 0x00000004ff047e24 */ /* 0x002fe4000f8e00ff */
[----:B--2---:R-:W-:-:S07]  /*0060*/  IMAD.U32 R5, RZ, RZ, UR5 ;  /* 0x00000005ff057e24 */ /* 0x004fce000f8e00ff */
[----:B------:R-:W-:-:S07]  /*0070*/  LEPC R20, `(.L_x_0) ;  /* 0x000000001014794e */ /* 0x000fce0000000000 */
[----:B0--3--:R-:W-:Y:S05]  /*0080*/  CALL.ABS.NOINC R2 ;  /* 0x0000000002007343 */ /* 0x009fea0003c00000 */
.L_x_0:
[----:B------:R-:W-:Y:S05]  /*0090*/  EXIT ;  /* 0x000000000000794d */ /* 0x000fea0003800000 */
.L_x_1:
[----:B------:R-:W-:-:S00]  /*00a0*/  BRA `(.L_x_1) ;  /* 0xfffffffc00fc7947 */ /* 0x000fc0000383ffff */
[----:B------:R-:W-:-:S00]  /*00b0*/  NOP ;  /* 0x0000000000007918 */ /* 0x000fc00000000000 */
        /* <DEDUP_REMOVED lines=12> */
.L_x_2:


//--------------------- .nv.global.init           --------------------------
	.section	.nv.global.init,"aw",@progbits
.nv.global.init:
	.type		$str,@object
	.size		$str,(.L_0 - $str)
$str:
        /*0000*/ 	.byte	0x48, 0x65, 0x6c, 0x6c, 0x6f, 0x20, 0x66, 0x72, 0x6f, 0x6d, 0x20, 0x6b, 0x65, 0x72, 0x6e, 0x65
        /*0010*/ 	.byte	0x6c, 0x21, 0x0a, 0x00
.L_0:


//--------------------- .nv.shared.reserved.0     --------------------------
	.section	.nv.shared.reserved.0,"aw",@nobits
	.weak		__nv_reservedSMEM_offset_0_alias
	.size		__nv_reservedSMEM_offset_0_alias, 0, 64
	.other		__nv_reservedSMEM_offset_0_alias,@"STO_CUDA_RESERVED_SHARED STV_DEFAULT"
__nv_reservedSMEM_offset_0_alias:
	.zero		0
	.zero		64


//--------------------- .nv.constant0.testKernel  --------------------------
	.section	.nv.constant0.testKernel,"a",@progbits
	.sectionflags	@""
	.align	4
.nv.constant0.testKernel:
	.zero		896


//--------------------- SYMBOLS --------------------------

	.type		.nv.reservedSmem.offset0,@object
	.size		.nv.reservedSmem.offset0,0x4
	.type		vprintf,@function
